//
// Generated by NVIDIA NVVM Compiler
//
// Compiler Build ID: CL-36424714
// Cuda compilation tools, release 13.0, V13.0.88
// Based on NVVM 20.0.0
//

.version 9.0
.target sm_100
.address_size 64

	// .globl	_Z11fill_randomPfim
// _ZZ7matMultPfmS_mS_mmE2as has been demoted
// _ZZ7matMultPfmS_mS_mmE2bs has been demoted

.visible .entry _Z11fill_randomPfim(
	.param .u64 .ptr .align 1 _Z11fill_randomPfim_param_0,
	.param .u32 _Z11fill_randomPfim_param_1,
	.param .u64 _Z11fill_randomPfim_param_2
)
{
	.reg .b32 	%r<10>;
	.reg .b32 	%f<2>;
	.reg .b64 	%rd<8>;

	ld.param.u64 	%rd1, [_Z11fill_randomPfim_param_0];
	ld.param.u64 	%rd2, [_Z11fill_randomPfim_param_2];
	cvta.to.global.u64 	%rd3, %rd1;
	mov.u32 	%r1, %ctaid.x;
	mov.u32 	%r2, %ntid.x;
	mov.u32 	%r3, %tid.x;
	mad.lo.s32 	%r4, %r1, %r2, %r3;
	mov.u32 	%r5, %ctaid.y;
	mov.u32 	%r6, %ntid.y;
	mov.u32 	%r7, %tid.y;
	mad.lo.s32 	%r8, %r5, %r6, %r7;
	cvt.s64.s32 	%rd4, %r4;
	mad.lo.s64 	%rd5, %rd2, %rd4, %rd3;
	add.s32 	%r9, %r4, %r8;
	cvt.rn.f32.s32 	%f1, %r9;
	mul.wide.u32 	%rd6, %r8, 4;
	add.s64 	%rd7, %rd5, %rd6;
	st.global.f32 	[%rd7], %f1;
	ret;

}
	// .globl	_Z7matMultPfmS_mS_mm
.visible .entry _Z7matMultPfmS_mS_mm(
	.param .u64 .ptr .align 1 _Z7matMultPfmS_mS_mm_param_0,
	.param .u64 _Z7matMultPfmS_mS_mm_param_1,
	.param .u64 .ptr .align 1 _Z7matMultPfmS_mS_mm_param_2,
	.param .u64 _Z7matMultPfmS_mS_mm_param_3,
	.param .u64 .ptr .align 1 _Z7matMultPfmS_mS_mm_param_4,
	.param .u64 _Z7matMultPfmS_mS_mm_param_5,
	.param .u64 _Z7matMultPfmS_mS_mm_param_6
)
{
	.reg .pred 	%p<5>;
	.reg .b32 	%r<59>;
	.reg .b32 	%f<162>;
	.reg .b64 	%rd<39>;
	// demoted variable
	.shared .align 4 .b8 _ZZ7matMultPfmS_mS_mmE2as[1024];
	// demoted variable
	.shared .align 4 .b8 _ZZ7matMultPfmS_mS_mmE2bs[1024];
	ld.param.u64 	%rd6, [_Z7matMultPfmS_mS_mm_param_2];
	ld.param.u64 	%rd7, [_Z7matMultPfmS_mS_mm_param_3];
	ld.param.u64 	%rd10, [_Z7matMultPfmS_mS_mm_param_6];
	mov.u32 	%r26, %ctaid.x;
	mov.u32 	%r1, %ctaid.y;
	mov.u32 	%r2, %tid.x;
	mov.u32 	%r3, %tid.y;
	cvt.u32.u64 	%r4, %rd10;
	shl.b32 	%r5, %r4, 4;
	mul.lo.s32 	%r6, %r5, %r1;
	shl.b32 	%r54, %r26, 4;
	add.s32 	%r27, %r4, %r6;
	add.s32 	%r8, %r27, -1;
	setp.gt.s32 	%p1, %r6, %r8;
	mov.f32 	%f161, 0f00000000;
	@%p1 bra 	$L__BB1_6;
	ld.param.u64 	%rd34, [_Z7matMultPfmS_mS_mm_param_1];
	ld.param.u64 	%rd32, [_Z7matMultPfmS_mS_mm_param_0];
	cvta.to.global.u64 	%rd1, %rd32;
	cvta.to.global.u64 	%rd11, %rd6;
	cvt.u64.u32 	%rd12, %r3;
	mul.lo.s64 	%rd2, %rd34, %rd12;
	mad.lo.s64 	%rd3, %rd7, %rd12, %rd11;
	shl.b32 	%r28, %r3, 6;
	mov.u32 	%r29, _ZZ7matMultPfmS_mS_mmE2as;
	add.s32 	%r9, %r29, %r28;
	shl.b32 	%r30, %r2, 2;
	add.s32 	%r10, %r9, %r30;
	mov.u32 	%r31, _ZZ7matMultPfmS_mS_mmE2bs;
	add.s32 	%r12, %r31, %r30;
	add.s32 	%r11, %r12, %r28;
	mul.lo.s32 	%r32, %r1, %r4;
	shl.b32 	%r33, %r32, 4;
	add.s32 	%r34, %r33, %r4;
	add.s32 	%r13, %r6, 16;
	max.s32 	%r35, %r34, %r13;
	not.b32 	%r36, %r6;
	add.s32 	%r14, %r35, %r36;
	and.b32  	%r37, %r14, 16;
	setp.ne.s32 	%p2, %r37, 0;
	mov.f32 	%f161, 0f00000000;
	mov.u32 	%r58, %r6;
	@%p2 bra 	$L__BB1_3;
	add.s32 	%r38, %r6, %r2;
	add.s64 	%rd13, %rd1, %rd2;
	mul.wide.s32 	%rd14, %r38, 4;
	add.s64 	%rd15, %rd13, %rd14;
	ld.global.f32 	%f10, [%rd15];
	st.shared.f32 	[%r10], %f10;
	add.s32 	%r39, %r54, %r2;
	mul.wide.u32 	%rd16, %r39, 4;
	add.s64 	%rd17, %rd3, %rd16;
	ld.global.f32 	%f11, [%rd17];
	st.shared.f32 	[%r11], %f11;
	bar.sync 	0;
	ld.shared.f32 	%f12, [%r9];
	ld.shared.f32 	%f13, [%r12];
	fma.rn.f32 	%f14, %f12, %f13, 0f00000000;
	ld.shared.f32 	%f15, [%r9+4];
	ld.shared.f32 	%f16, [%r12+64];
	fma.rn.f32 	%f17, %f15, %f16, %f14;
	ld.shared.f32 	%f18, [%r9+8];
	ld.shared.f32 	%f19, [%r12+128];
	fma.rn.f32 	%f20, %f18, %f19, %f17;
	ld.shared.f32 	%f21, [%r9+12];
	ld.shared.f32 	%f22, [%r12+192];
	fma.rn.f32 	%f23, %f21, %f22, %f20;
	ld.shared.f32 	%f24, [%r9+16];
	ld.shared.f32 	%f25, [%r12+256];
	fma.rn.f32 	%f26, %f24, %f25, %f23;
	ld.shared.f32 	%f27, [%r9+20];
	ld.shared.f32 	%f28, [%r12+320];
	fma.rn.f32 	%f29, %f27, %f28, %f26;
	ld.shared.f32 	%f30, [%r9+24];
	ld.shared.f32 	%f31, [%r12+384];
	fma.rn.f32 	%f32, %f30, %f31, %f29;
	ld.shared.f32 	%f33, [%r9+28];
	ld.shared.f32 	%f34, [%r12+448];
	fma.rn.f32 	%f35, %f33, %f34, %f32;
	ld.shared.f32 	%f36, [%r9+32];
	ld.shared.f32 	%f37, [%r12+512];
	fma.rn.f32 	%f38, %f36, %f37, %f35;
	ld.shared.f32 	%f39, [%r9+36];
	ld.shared.f32 	%f40, [%r12+576];
	fma.rn.f32 	%f41, %f39, %f40, %f38;
	ld.shared.f32 	%f42, [%r9+40];
	ld.shared.f32 	%f43, [%r12+640];
	fma.rn.f32 	%f44, %f42, %f43, %f41;
	ld.shared.f32 	%f45, [%r9+44];
	ld.shared.f32 	%f46, [%r12+704];
	fma.rn.f32 	%f47, %f45, %f46, %f44;
	ld.shared.f32 	%f48, [%r9+48];
	ld.shared.f32 	%f49, [%r12+768];
	fma.rn.f32 	%f50, %f48, %f49, %f47;
	ld.shared.f32 	%f51, [%r9+52];
	ld.shared.f32 	%f52, [%r12+832];
	fma.rn.f32 	%f53, %f51, %f52, %f50;
	ld.shared.f32 	%f54, [%r9+56];
	ld.shared.f32 	%f55, [%r12+896];
	fma.rn.f32 	%f56, %f54, %f55, %f53;
	ld.shared.f32 	%f57, [%r9+60];
	ld.shared.f32 	%f58, [%r12+960];
	fma.rn.f32 	%f161, %f57, %f58, %f56;
	bar.sync 	0;
	add.s32 	%r54, %r54, %r5;
	mov.u32 	%r58, %r13;
$L__BB1_3:
	setp.lt.u32 	%p3, %r14, 16;
	@%p3 bra 	$L__BB1_6;
	add.s32 	%r57, %r2, %r54;
	add.s32 	%r56, %r2, %r58;
	mul.wide.s32 	%rd25, %r5, 4;
$L__BB1_5:
	ld.param.u64 	%rd38, [_Z7matMultPfmS_mS_mm_param_6];
	ld.param.u64 	%rd35, [_Z7matMultPfmS_mS_mm_param_1];
	ld.param.u64 	%rd33, [_Z7matMultPfmS_mS_mm_param_0];
	mul.wide.s32 	%rd18, %r56, 4;
	cvta.to.global.u64 	%rd19, %rd33;
	mad.lo.s64 	%rd21, %rd35, %rd12, %rd19;
	add.s64 	%rd22, %rd21, %rd18;
	ld.global.f32 	%f59, [%rd22];
	st.shared.f32 	[%r10], %f59;
	mul.wide.s32 	%rd23, %r57, 4;
	add.s64 	%rd24, %rd3, %rd23;
	ld.global.f32 	%f60, [%rd24];
	st.shared.f32 	[%r11], %f60;
	bar.sync 	0;
	ld.shared.f32 	%f61, [%r9];
	ld.shared.f32 	%f62, [%r12];
	fma.rn.f32 	%f63, %f61, %f62, %f161;
	ld.shared.f32 	%f64, [%r9+4];
	ld.shared.f32 	%f65, [%r12+64];
	fma.rn.f32 	%f66, %f64, %f65, %f63;
	ld.shared.f32 	%f67, [%r9+8];
	ld.shared.f32 	%f68, [%r12+128];
	fma.rn.f32 	%f69, %f67, %f68, %f66;
	ld.shared.f32 	%f70, [%r9+12];
	ld.shared.f32 	%f71, [%r12+192];
	fma.rn.f32 	%f72, %f70, %f71, %f69;
	ld.shared.f32 	%f73, [%r9+16];
	ld.shared.f32 	%f74, [%r12+256];
	fma.rn.f32 	%f75, %f73, %f74, %f72;
	ld.shared.f32 	%f76, [%r9+20];
	ld.shared.f32 	%f77, [%r12+320];
	fma.rn.f32 	%f78, %f76, %f77, %f75;
	ld.shared.f32 	%f79, [%r9+24];
	ld.shared.f32 	%f80, [%r12+384];
	fma.rn.f32 	%f81, %f79, %f80, %f78;
	ld.shared.f32 	%f82, [%r9+28];
	ld.shared.f32 	%f83, [%r12+448];
	fma.rn.f32 	%f84, %f82, %f83, %f81;
	ld.shared.f32 	%f85, [%r9+32];
	ld.shared.f32 	%f86, [%r12+512];
	fma.rn.f32 	%f87, %f85, %f86, %f84;
	ld.shared.f32 	%f88, [%r9+36];
	ld.shared.f32 	%f89, [%r12+576];
	fma.rn.f32 	%f90, %f88, %f89, %f87;
	ld.shared.f32 	%f91, [%r9+40];
	ld.shared.f32 	%f92, [%r12+640];
	fma.rn.f32 	%f93, %f91, %f92, %f90;
	ld.shared.f32 	%f94, [%r9+44];
	ld.shared.f32 	%f95, [%r12+704];
	fma.rn.f32 	%f96, %f94, %f95, %f93;
	ld.shared.f32 	%f97, [%r9+48];
	ld.shared.f32 	%f98, [%r12+768];
	fma.rn.f32 	%f99, %f97, %f98, %f96;
	ld.shared.f32 	%f100, [%r9+52];
	ld.shared.f32 	%f101, [%r12+832];
	fma.rn.f32 	%f102, %f100, %f101, %f99;
	ld.shared.f32 	%f103, [%r9+56];
	ld.shared.f32 	%f104, [%r12+896];
	fma.rn.f32 	%f105, %f103, %f104, %f102;
	ld.shared.f32 	%f106, [%r9+60];
	ld.shared.f32 	%f107, [%r12+960];
	fma.rn.f32 	%f108, %f106, %f107, %f105;
	bar.sync 	0;
	ld.global.f32 	%f109, [%rd22+64];
	st.shared.f32 	[%r10], %f109;
	add.s64 	%rd26, %rd24, %rd25;
	ld.global.f32 	%f110, [%rd26];
	st.shared.f32 	[%r11], %f110;
	bar.sync 	0;
	ld.shared.f32 	%f111, [%r9];
	ld.shared.f32 	%f112, [%r12];
	fma.rn.f32 	%f113, %f111, %f112, %f108;
	ld.shared.f32 	%f114, [%r9+4];
	ld.shared.f32 	%f115, [%r12+64];
	fma.rn.f32 	%f116, %f114, %f115, %f113;
	ld.shared.f32 	%f117, [%r9+8];
	ld.shared.f32 	%f118, [%r12+128];
	fma.rn.f32 	%f119, %f117, %f118, %f116;
	ld.shared.f32 	%f120, [%r9+12];
	ld.shared.f32 	%f121, [%r12+192];
	fma.rn.f32 	%f122, %f120, %f121, %f119;
	ld.shared.f32 	%f123, [%r9+16];
	ld.shared.f32 	%f124, [%r12+256];
	fma.rn.f32 	%f125, %f123, %f124, %f122;
	ld.shared.f32 	%f126, [%r9+20];
	ld.shared.f32 	%f127, [%r12+320];
	fma.rn.f32 	%f128, %f126, %f127, %f125;
	ld.shared.f32 	%f129, [%r9+24];
	ld.shared.f32 	%f130, [%r12+384];
	fma.rn.f32 	%f131, %f129, %f130, %f128;
	ld.shared.f32 	%f132, [%r9+28];
	ld.shared.f32 	%f133, [%r12+448];
	fma.rn.f32 	%f134, %f132, %f133, %f131;
	ld.shared.f32 	%f135, [%r9+32];
	ld.shared.f32 	%f136, [%r12+512];
	fma.rn.f32 	%f137, %f135, %f136, %f134;
	ld.shared.f32 	%f138, [%r9+36];
	ld.shared.f32 	%f139, [%r12+576];
	fma.rn.f32 	%f140, %f138, %f139, %f137;
	ld.shared.f32 	%f141, [%r9+40];
	ld.shared.f32 	%f142, [%r12+640];
	fma.rn.f32 	%f143, %f141, %f142, %f140;
	ld.shared.f32 	%f144, [%r9+44];
	ld.shared.f32 	%f145, [%r12+704];
	fma.rn.f32 	%f146, %f144, %f145, %f143;
	ld.shared.f32 	%f147, [%r9+48];
	ld.shared.f32 	%f148, [%r12+768];
	fma.rn.f32 	%f149, %f147, %f148, %f146;
	ld.shared.f32 	%f150, [%r9+52];
	ld.shared.f32 	%f151, [%r12+832];
	fma.rn.f32 	%f152, %f150, %f151, %f149;
	ld.shared.f32 	%f153, [%r9+56];
	ld.shared.f32 	%f154, [%r12+896];
	fma.rn.f32 	%f155, %f153, %f154, %f152;
	ld.shared.f32 	%f156, [%r9+60];
	ld.shared.f32 	%f157, [%r12+960];
	fma.rn.f32 	%f161, %f156, %f157, %f155;
	bar.sync 	0;
	add.s32 	%r58, %r58, 32;
	cvt.u32.u64 	%r47, %rd38;
	shl.b32 	%r48, %r47, 5;
	add.s32 	%r57, %r57, %r48;
	add.s32 	%r56, %r56, 32;
	setp.le.s32 	%p4, %r58, %r8;
	@%p4 bra 	$L__BB1_5;
$L__BB1_6:
	ld.param.u64 	%rd37, [_Z7matMultPfmS_mS_mm_param_5];
	ld.param.u64 	%rd36, [_Z7matMultPfmS_mS_mm_param_4];
	cvta.to.global.u64 	%rd27, %rd36;
	cvt.u64.u32 	%rd28, %r3;
	mad.lo.s64 	%rd29, %rd37, %rd28, %rd27;
	shl.b32 	%r51, %r26, 4;
	add.s32 	%r52, %r51, %r2;
	add.s32 	%r53, %r52, %r6;
	mul.wide.s32 	%rd30, %r53, 4;
	add.s64 	%rd31, %rd29, %rd30;
	st.global.f32 	[%rd31], %f161;
	ret;

}


// ===== COMPILED SASS (sm_100) =====

	.target	sm_100

	.elftype	@"ET_EXEC"


//--------------------- .note.nv.tkinfo           --------------------------
	.section	.note.nv.tkinfo,"",@"SHT_NOTE"
	.sectionflags	@"SHF_NOTE_NV_TKINFO"
	.tkinfo
        /*0018*/ 	.word	0x00000002
        /*0030*/ 	.string	""
        /*0030*/ 	.string	"ptxas"
        /*0030*/ 	.string	"Cuda compilation tools, release 13.0, V13.0.88"
        /*0030*/ 	.string	"Build cuda_13.0.r13.0/compiler.36424714_0"
        /*0030*/ 	.string	"-arch sm_100 -m 64 "



//--------------------- .note.nv.cuinfo           --------------------------
	.section	.note.nv.cuinfo,"",@"SHT_NOTE"
	.sectionflags	@"SHF_NOTE_NV_CUINFO"
        /*0018*/ 	.short	0x0002
        /*001a*/ 	.short	0x0064
        /*001c*/ 	.short	0x0082
	.zero		2


//--------------------- .nv.info                  --------------------------
	.section	.nv.info,"",@"SHT_CUDA_INFO"
	.align	4


	//----- nvinfo : EIATTR_REGCOUNT
	.align		4
        /*0000*/ 	.byte	0x04, 0x2f
        /*0002*/ 	.short	(.L_1 - .L_0)
	.align		4
.L_0:
        /*0004*/ 	.word	index@(_Z11fill_randomPfim)
        /*0008*/ 	.word	0x0000000a


	//----- nvinfo : EIATTR_FRAME_SIZE
	.align		4
.L_1:
        /*000c*/ 	.byte	0x04, 0x11
        /*000e*/ 	.short	(.L_3 - .L_2)
	.align		4
.L_2:
        /*0010*/ 	.word	index@(_Z11fill_randomPfim)
        /*0014*/ 	.word	0x00000000


	//----- nvinfo : EIATTR_REGCOUNT
	.align		4
.L_3:
        /*0018*/ 	.byte	0x04, 0x2f
        /*001a*/ 	.short	(.L_5 - .L_4)
	.align		4
.L_4:
        /*001c*/ 	.word	index@(_Z7matMultPfmS_mS_mm)
        /*0020*/ 	.word	0x00000020


	//----- nvinfo : EIATTR_FRAME_SIZE
	.align		4
.L_5:
        /*0024*/ 	.byte	0x04, 0x11
        /*0026*/ 	.short	(.L_7 - .L_6)
	.align		4
.L_6:
        /*0028*/ 	.word	index@(_Z7matMultPfmS_mS_mm)
        /*002c*/ 	.word	0x00000000


	//----- nvinfo : EIATTR_MIN_STACK_SIZE
	.align		4
.L_7:
        /*0030*/ 	.byte	0x04, 0x12
        /*0032*/ 	.short	(.L_9 - .L_8)
	.align		4
.L_8:
        /*0034*/ 	.word	index@(_Z7matMultPfmS_mS_mm)
        /*0038*/ 	.word	0x00000000


	//----- nvinfo : EIATTR_MIN_STACK_SIZE
	.align		4
.L_9:
        /*003c*/ 	.byte	0x04, 0x12
        /*003e*/ 	.short	(.L_11 - .L_10)
	.align		4
.L_10:
        /*0040*/ 	.word	index@(_Z11fill_randomPfim)
        /*0044*/ 	.word	0x00000000
.L_11:


//--------------------- .nv.compat                --------------------------
	.section	.nv.compat,"",@"SHT_CUDA_COMPAT_INFO"
	.align	4
        /*0000*/ 	.byte	0x02, 0x09, 0x00, 0x00, 0x02, 0x02, 0x01, 0x00, 0x02, 0x05, 0x05, 0x00, 0x03, 0x07, 0x01, 0x01
        /*0010*/ 	.byte	0x02, 0x03, 0x00, 0x00, 0x02, 0x06, 0x01, 0x00, 0x04, 0x0b, 0x08, 0x00, 0x09, 0x00, 0x00, 0x00
        /*0020*/ 	.byte	0x00, 0x00, 0x00, 0x00


//--------------------- .nv.info._Z7matMultPfmS_mS_mm --------------------------
	.section	.nv.info._Z7matMultPfmS_mS_mm,"",@"SHT_CUDA_INFO"
	.sectionflags	@""
	.align	4


	//----- nvinfo : EIATTR_CUDA_API_VERSION
	.align		4
        /*0000*/ 	.byte	0x04, 0x37
        /*0002*/ 	.short	(.L_13 - .L_12)
.L_12:
        /*0004*/ 	.word	0x00000082


	//----- nvinfo : EIATTR_KPARAM_INFO
	.align		4
.L_13:
        /*0008*/ 	.byte	0x04, 0x17
        /*000a*/ 	.short	(.L_15 - .L_14)
.L_14:
        /*000c*/ 	.word	0x00000000
        /*0010*/ 	.short	0x0006
        /*0012*/ 	.short	0x0030
        /*0014*/ 	.byte	0x00, 0xf0, 0x21, 0x00


	//----- nvinfo : EIATTR_KPARAM_INFO
	.align		4
.L_15:
        /*0018*/ 	.byte	0x04, 0x17
        /*001a*/ 	.short	(.L_17 - .L_16)
.L_16:
        /*001c*/ 	.word	0x00000000
        /*0020*/ 	.short	0x0005
        /*0022*/ 	.short	0x0028
        /*0024*/ 	.byte	0x00, 0xf0, 0x21, 0x00


	//----- nvinfo : EIATTR_KPARAM_INFO
	.align		4
.L_17:
        /*0028*/ 	.byte	0x04, 0x17
        /*002a*/ 	.short	(.L_19 - .L_18)
.L_18:
        /*002c*/ 	.word	0x00000000
        /*0030*/ 	.short	0x0004
        /*0032*/ 	.short	0x0020
        /*0034*/ 	.byte	0x00, 0xf5, 0x21, 0x00


	//----- nvinfo : EIATTR_KPARAM_INFO
	.align		4
.L_19:
        /*0038*/ 	.byte	0x04, 0x17
        /*003a*/ 	.short	(.L_21 - .L_20)
.L_20:
        /*003c*/ 	.word	0x00000000
        /*0040*/ 	.short	0x0003
        /*0042*/ 	.short	0x0018
        /*0044*/ 	.byte	0x00, 0xf0, 0x21, 0x00


	//----- nvinfo : EIATTR_KPARAM_INFO
	.align		4
.L_21:
        /*0048*/ 	.byte	0x04, 0x17
        /*004a*/ 	.short	(.L_23 - .L_22)
.L_22:
        /*004c*/ 	.word	0x00000000
        /*0050*/ 	.short	0x0002
        /*0052*/ 	.short	0x0010
        /*0054*/ 	.byte	0x00, 0xf5, 0x21, 0x00


	//----- nvinfo : EIATTR_KPARAM_INFO
	.align		4
.L_23:
        /*0058*/ 	.byte	0x04, 0x17
        /*005a*/ 	.short	(.L_25 - .L_24)
.L_24:
        /*005c*/ 	.word	0x00000000
        /*0060*/ 	.short	0x0001
        /*0062*/ 	.short	0x0008
        /*0064*/ 	.byte	0x00, 0xf0, 0x21, 0x00


	//----- nvinfo : EIATTR_KPARAM_INFO
	.align		4
.L_25:
        /*0068*/ 	.byte	0x04, 0x17
        /*006a*/ 	.short	(.L_27 - .L_26)
.L_26:
        /*006c*/ 	.word	0x00000000
        /*0070*/ 	.short	0x0000
        /*0072*/ 	.short	0x0000
        /*0074*/ 	.byte	0x00, 0xf5, 0x21, 0x00


	//----- nvinfo : EIATTR_SPARSE_MMA_MASK
	.align		4
.L_27:
        /*0078*/ 	.byte	0x03, 0x50
        /*007a*/ 	.short	0x0000


	//----- nvinfo : EIATTR_MAXREG_COUNT
	.align		4
        /*007c*/ 	.byte	0x03, 0x1b
        /*007e*/ 	.short	0x00ff


	//----- nvinfo : EIATTR_NUM_BARRIERS
	.align		4
        /*0080*/ 	.byte	0x02, 0x4c
        /*0082*/ 	.byte	0x01
	.zero		1


	//----- nvinfo : EIATTR_MERCURY_ISA_VERSION
	.align		4
        /*0084*/ 	.byte	0x03, 0x5f
        /*0086*/ 	.short	0x0101


	//----- nvinfo : EIATTR_VRC_CTA_INIT_COUNT
	.align		4
        /*0088*/ 	.byte	0x02, 0x4a
	.zero		1
	.zero		1


	//----- nvinfo : EIATTR_EXIT_INSTR_OFFSETS
	.align		4
        /*008c*/ 	.byte	0x04, 0x1c
        /*008e*/ 	.short	(.L_29 - .L_28)


	//   ....[0]....
.L_28:
        /*0090*/ 	.word	0x00000c50


	//----- nvinfo : EIATTR_CBANK_PARAM_SIZE
	.align		4
.L_29:
        /*0094*/ 	.byte	0x03, 0x19
        /*0096*/ 	.short	0x0038


	//----- nvinfo : EIATTR_PARAM_CBANK
	.align		4
        /*0098*/ 	.byte	0x04, 0x0a
        /*009a*/ 	.short	(.L_31 - .L_30)
	.align		4
.L_30:
        /*009c*/ 	.word	index@(.nv.constant0._Z7matMultPfmS_mS_mm)
        /*00a0*/ 	.short	0x0380
        /*00a2*/ 	.short	0x0038


	//----- nvinfo : EIATTR_SW_WAR
	.align		4
.L_31:
        /*00a4*/ 	.byte	0x04, 0x36
        /*00a6*/ 	.short	(.L_33 - .L_32)
.L_32:
        /*00a8*/ 	.word	0x00000008
.L_33:


//--------------------- .nv.info._Z11fill_randomPfim --------------------------
	.section	.nv.info._Z11fill_randomPfim,"",@"SHT_CUDA_INFO"
	.sectionflags	@""
	.align	4


	//----- nvinfo : EIATTR_CUDA_API_VERSION
	.align		4
        /*0000*/ 	.byte	0x04, 0x37
        /*0002*/ 	.short	(.L_35 - .L_34)
.L_34:
        /*0004*/ 	.word	0x00000082


	//----- nvinfo : EIATTR_KPARAM_INFO
	.align		4
.L_35:
        /*0008*/ 	.byte	0x04, 0x17
        /*000a*/ 	.short	(.L_37 - .L_36)
.L_36:
        /*000c*/ 	.word	0x00000000
        /*0010*/ 	.short	0x0002
        /*0012*/ 	.short	0x0010
        /*0014*/ 	.byte	0x00, 0xf0, 0x21, 0x00


	//----- nvinfo : EIATTR_KPARAM_INFO
	.align		4
.L_37:
        /*0018*/ 	.byte	0x04, 0x17
        /*001a*/ 	.short	(.L_39 - .L_38)
.L_38:
        /*001c*/ 	.word	0x00000000
        /*0020*/ 	.short	0x0001
        /*0022*/ 	.short	0x0008
        /*0024*/ 	.byte	0x00, 0xf0, 0x11, 0x00


	//----- nvinfo : EIATTR_KPARAM_INFO
	.align		4
.L_39:
        /*0028*/ 	.byte	0x04, 0x17
        /*002a*/ 	.short	(.L_41 - .L_40)
.L_40:
        /*002c*/ 	.word	0x00000000
        /*0030*/ 	.short	0x0000
        /*0032*/ 	.short	0x0000
        /*0034*/ 	.byte	0x00, 0xf5, 0x21, 0x00


	//----- nvinfo : EIATTR_SPARSE_MMA_MASK
	.align		4
.L_41:
        /*0038*/ 	.byte	0x03, 0x50
        /*003a*/ 	.short	0x0000


	//----- nvinfo : EIATTR_MAXREG_COUNT
	.align		4
        /*003c*/ 	.byte	0x03, 0x1b
        /*003e*/ 	.short	0x00ff


	//----- nvinfo : EIATTR_MERCURY_ISA_VERSION
	.align		4
        /*0040*/ 	.byte	0x03, 0x5f
        /*0042*/ 	.short	0x0101


	//----- nvinfo : EIATTR_VRC_CTA_INIT_COUNT
	.align		4
        /*0044*/ 	.byte	0x02, 0x4a
	.zero		1
	.zero		1


	//----- nvinfo : EIATTR_EXIT_INSTR_OFFSETS
	.align		4
        /*0048*/ 	.byte	0x04, 0x1c
        /*004a*/ 	.short	(.L_43 - .L_42)


	//   ....[0]....
.L_42:
        /*004c*/ 	.word	0x00000150


	//----- nvinfo : EIATTR_CBANK_PARAM_SIZE
	.align		4
.L_43:
        /*0050*/ 	.byte	0x03, 0x19
        /*0052*/ 	.short	0x0018


	//----- nvinfo : EIATTR_PARAM_CBANK
	.align		4
        /*0054*/ 	.byte	0x04, 0x0a
        /*0056*/ 	.short	(.L_45 - .L_44)
	.align		4
.L_44:
        /*0058*/ 	.word	index@(.nv.constant0._Z11fill_randomPfim)
        /*005c*/ 	.short	0x0380
        /*005e*/ 	.short	0x0018


	//----- nvinfo : EIATTR_SW_WAR
	.align		4
.L_45:
        /*0060*/ 	.byte	0x04, 0x36
        /*0062*/ 	.short	(.L_47 - .L_46)
.L_46:
        /*0064*/ 	.word	0x00000008
.L_47:


//--------------------- .nv.callgraph             --------------------------
	.section	.nv.callgraph,"",@"SHT_CUDA_CALLGRAPH"
	.align	4
	.sectionentsize	8
	.align		4
        /*0000*/ 	.word	0x00000000
	.align		4
        /*0004*/ 	.word	0xffffffff
	.align		4
        /*0008*/ 	.word	0x00000000
	.align		4
        /*000c*/ 	.word	0xfffffffe
	.align		4
        /*0010*/ 	.word	0x00000000
	.align		4
        /*0014*/ 	.word	0xfffffffd
	.align		4
        /*0018*/ 	.word	0x00000000
	.align		4
        /*001c*/ 	.word	0xfffffffc


//--------------------- .text._Z7matMultPfmS_mS_mm --------------------------
	.section	.text._Z7matMultPfmS_mS_mm,"ax",@progbits
	.align	128
        .global         _Z7matMultPfmS_mS_mm
        .type           _Z7matMultPfmS_mS_mm,@function
        .size           _Z7matMultPfmS_mS_mm,(.L_x_5 - _Z7matMultPfmS_mS_mm)
        .other          _Z7matMultPfmS_mS_mm,@"STO_CUDA_ENTRY STV_DEFAULT"
_Z7matMultPfmS_mS_mm:
.text._Z7matMultPfmS_mS_mm:
[----:B------:R-:W-:Y:S08]  /*0000*/  LDC R1, c[0x0][0x37c] ;  /* 0x0000df00ff017b82 */ /* 0x000ff00000000800 */
[----:B------:R-:W0:Y:S01]  /*0010*/  LDC R0, c[0x0][0x3b0] ;  /* 0x0000ec00ff007b82 */ /* 0x000e220000000800 */
[----:B------:R-:W1:Y:S01]  /*0020*/  S2R R2, SR_CTAID.X ;  /* 0x0000000000027919 */ /* 0x000e620000002500 */
[----:B------:R-:W2:Y:S01]  /*0030*/  LDCU.64 UR8, c[0x0][0x358] ;  /* 0x00006b00ff0877ac */ /* 0x000ea20008000a00 */
[----:B------:R-:W-:Y:S01]  /*0040*/  HFMA2 R15, -RZ, RZ, 0, 0 ;  /* 0x00000000ff0f7431 */ /* 0x000fe200000001ff */
[----:B------:R-:W3:Y:S04]  /*0050*/  S2R R3, SR_TID.X ;  /* 0x0000000000037919 */ /* 0x000ee80000002100 */
[----:B------:R-:W4:Y:S01]  /*0060*/  S2UR UR4, SR_CTAID.Y ;  /* 0x00000000000479c3 */ /* 0x000f220000002600 */
[----:B------:R-:W0:Y:S02]  /*0070*/  S2R R8, SR_TID.Y ;  /* 0x0000000000087919 */ /* 0x000e240000002200 */
[----:B0-----:R-:W-:-:S05]  /*0080*/  SHF.L.U32 R19, R0, 0x4, RZ ;  /* 0x0000000400137819 */ /* 0x001fca00000006ff */
[----:B----4-:R-:W-:-:S05]  /*0090*/  IMAD R18, R19, UR4, RZ ;  /* 0x0000000413127c24 */ /* 0x010fca000f8e02ff */
[----:B------:R-:W-:-:S04]  /*00a0*/  IADD3 R17, PT, PT, R18, -0x1, R0 ;  /* 0xffffffff12117810 */ /* 0x000fc80007ffe000 */
[----:B------:R-:W-:-:S13]  /*00b0*/  ISETP.GT.AND P0, PT, R18, R17, PT ;  /* 0x000000111200720c */ /* 0x000fda0003f04270 */
[----:B-123--:R-:W-:Y:S05]  /*00c0*/  @P0 BRA `(.L_x_0) ;  /* 0x0000000800c00947 */ /* 0x00efea0003800000 */
[----:B------:R-:W0:Y:S01]  /*00d0*/  S2UR UR6, SR_CgaCtaId ;  /* 0x00000000000679c3 */ /* 0x000e220000008800 */
[----:B------:R-:W-:Y:S01]  /*00e0*/  IMAD R5, R0, UR4, RZ ;  /* 0x0000000400057c24 */ /* 0x000fe2000f8e02ff */
[----:B------:R-:W-:Y:S01]  /*00f0*/  IADD3 R21, PT, PT, R18, 0x10, RZ ;  /* 0x0000001012157810 */ /* 0x000fe20007ffe0ff */
[----:B------:R-:W1:Y:S01]  /*0100*/  LDCU.64 UR10, c[0x0][0x398] ;  /* 0x00007300ff0a77ac */ /* 0x000e620008000a00 */
[----:B------:R-:W-:Y:S02]  /*0110*/  SHF.L.U32 R22, R2, 0x4, RZ ;  /* 0x0000000402167819 */ /* 0x000fe400000006ff */
[----:B------:R-:W-:Y:S01]  /*0120*/  LEA R4, R5, R0, 0x4 ;  /* 0x0000000005047211 */ /* 0x000fe200078e20ff */
[----:B------:R-:W-:Y:S01]  /*0130*/  UMOV UR4, 0x400 ;  /* 0x0000040000047882 */ /* 0x000fe20000000000 */
[----:B------:R-:W1:Y:S01]  /*0140*/  LDC.64 R24, c[0x0][0x390] ;  /* 0x0000e400ff187b82 */ /* 0x000e620000000a00 */
[----:B------:R-:W-:Y:S01]  /*0150*/  LOP3.LUT R5, RZ, R18, RZ, 0x33, !PT ;  /* 0x00000012ff057212 */ /* 0x000fe200078e33ff */
[----:B------:R-:W-:Y:S01]  /*0160*/  UIADD3 UR5, UPT, UPT, UR4, 0x400, URZ ;  /* 0x0000040004057890 */ /* 0x000fe2000fffe0ff */
[----:B------:R-:W-:-:S02]  /*0170*/  VIMNMX R4, PT, PT, R4, R21, !PT ;  /* 0x0000001504047248 */ /* 0x000fc40007fe0100 */
[----:B------:R-:W-:Y:S02]  /*0180*/  MOV R15, RZ ;  /* 0x000000ff000f7202 */ /* 0x000fe40000000f00 */
[----:B------:R-:W-:Y:S02]  /*0190*/  IADD3 R4, PT, PT, R4, R5, RZ ;  /* 0x0000000504047210 */ /* 0x000fe40007ffe0ff */
[----:B------:R-:W-:Y:S02]  /*01a0*/  MOV R20, R18 ;  /* 0x0000001200147202 */ /* 0x000fe40000000f00 */
[C---:B------:R-:W-:Y:S02]  /*01b0*/  LOP3.LUT P0, RZ, R4.reuse, 0x10, RZ, 0xc0, !PT ;  /* 0x0000001004ff7812 */ /* 0x040fe4000780c0ff */
[----:B------:R-:W-:Y:S01]  /*01c0*/  ISETP.GE.U32.AND P1, PT, R4, 0x10, PT ;  /* 0x000000100400780c */ /* 0x000fe20003f26070 */
[----:B0-----:R-:W-:Y:S02]  /*01d0*/  ULEA UR4, UR6, UR4, 0x18 ;  /* 0x0000000406047291 */ /* 0x001fe4000f8ec0ff */
[----:B------:R-:W-:-:S04]  /*01e0*/  ULEA UR5, UR6, UR5, 0x18 ;  /* 0x0000000506057291 */ /* 0x000fc8000f8ec0ff */
[C---:B------:R-:W-:Y:S01]  /*01f0*/  LEA R16, R8.reuse, UR4, 0x6 ;  /* 0x0000000408107c11 */ /* 0x040fe2000f8e30ff */
[C---:B-1----:R-:W-:Y:S01]  /*0200*/  IMAD.WIDE.U32 R24, R8.reuse, UR10, R24 ;  /* 0x0000000a08187c25 */ /* 0x042fe2000f8e0018 */
[C---:B------:R-:W-:Y:S02]  /*0210*/  LEA R11, R3.reuse, UR5, 0x2 ;  /* 0x00000005030b7c11 */ /* 0x040fe4000f8e10ff */
[----:B------:R-:W-:Y:S01]  /*0220*/  LEA R10, R3, R16, 0x2 ;  /* 0x00000010030a7211 */ /* 0x000fe200078e10ff */
[C---:B------:R-:W-:Y:S01]  /*0230*/  IMAD R25, R8.reuse, UR11, R25 ;  /* 0x0000000b08197c24 */ /* 0x040fe2000f8e0219 */
[----:B------:R-:W-:Y:S01]  /*0240*/  LEA R9, R8, R11, 0x6 ;  /* 0x0000000b08097211 */ /* 0x000fe200078e30ff */
[----:B------:R-:W-:Y:S06]  /*0250*/  @P0 BRA `(.L_x_1) ;  /* 0x0000000000d00947 */ /* 0x000fec0003800000 */
[----:B------:R-:W0:Y:S01]  /*0260*/  LDC.64 R4, c[0x0][0x380] ;  /* 0x0000e000ff047b82 */ /* 0x000e220000000a00 */
[----:B------:R-:W0:Y:S01]  /*0270*/  LDCU.64 UR4, c[0x0][0x388] ;  /* 0x00007100ff0477ac */ /* 0x000e220008000a00 */
[----:B------:R-:W-:-:S05]  /*0280*/  IADD3 R13, PT, PT, R22, R3, RZ ;  /* 0x00000003160d7210 */ /* 0x000fca0007ffe0ff */
[----:B------:R-:W-:-:S05]  /*0290*/  IMAD.WIDE.U32 R12, R13, 0x4, R24 ;  /* 0x000000040d0c7825 */ /* 0x000fca00078e0018 */
[----:B------:R-:W2:Y:S01]  /*02a0*/  LDG.E R20, desc[UR8][R12.64] ;  /* 0x000000080c147981 */ /* 0x000ea2000c1e1900 */
[----:B0-----:R-:W-:Y:S01]  /*02b0*/  IMAD.WIDE.U32 R14, R8, UR4, R4 ;  /* 0x00000004080e7c25 */ /* 0x001fe2000f8e0004 */
[----:B------:R-:W-:-:S03]  /*02c0*/  IADD3 R5, PT, PT, R18, R3, RZ ;  /* 0x0000000312057210 */ /* 0x000fc60007ffe0ff */
[----:B------:R-:W-:Y:S02]  /*02d0*/  IMAD R15, R8, UR5, R15 ;  /* 0x00000005080f7c24 */ /* 0x000fe4000f8e020f */
[----:B------:R-:W-:-:S06]  /*02e0*/  IMAD.WIDE R14, R5, 0x4, R14 ;  /* 0x00000004050e7825 */ /* 0x000fcc00078e020e */
[----:B------:R-:W3:Y:S01]  /*02f0*/  LDG.E R15, desc[UR8][R14.64] ;  /* 0x000000080e0f7981 */ /* 0x000ee2000c1e1900 */
[----:B------:R-:W-:-:S03]  /*0300*/  IADD3 R22, PT, PT, R19, R22, RZ ;  /* 0x0000001613167210 */ /* 0x000fc60007ffe0ff */
[----:B---3--:R-:W-:Y:S04]  /*0310*/  STS [R10], R15 ;  /* 0x0000000f0a007388 */ /* 0x008fe80000000800 */
[----:B--2---:R-:W-:Y:S01]  /*0320*/  STS [R9], R20 ;  /* 0x0000001409007388 */ /* 0x004fe20000000800 */
[----:B------:R-:W-:Y:S06]  /*0330*/  BAR.SYNC.DEFER_BLOCKING 0x0 ;  /* 0x0000000000007b1d */ /* 0x000fec0000010000 */
[----:B------:R-:W-:Y:S04]  /*0340*/  LDS R27, [R11] ;  /* 0x000000000b1b7984 */ /* 0x000fe80000000800 */
[----:B------:R-:W0:Y:S04]  /*0350*/  LDS.128 R4, [R16] ;  /* 0x0000000010047984 */ /* 0x000e280000000c00 */
[----:B------:R-:W1:Y:S04]  /*0360*/  LDS R29, [R11+0x40] ;  /* 0x000040000b1d7984 */ /* 0x000e680000000800 */
[----:B------:R-:W2:Y:S04]  /*0370*/  LDS R23, [R11+0x80] ;  /* 0x000080000b177984 */ /* 0x000ea80000000800 */
[----:B------:R-:W-:Y:S04]  /*0380*/  LDS.128 R12, [R16+0x10] ;  /* 0x00001000100c7984 */ /* 0x000fe80000000c00 */
[----:B------:R-:W-:Y:S01]  /*0390*/  LDS R20, [R11+0x140] ;  /* 0x000140000b147984 */ /* 0x000fe20000000800 */
[----:B0-----:R-:W-:-:S03]  /*03a0*/  FFMA R26, R4, R27, RZ ;  /* 0x0000001b041a7223 */ /* 0x001fc600000000ff */
[----:B------:R-:W0:Y:S04]  /*03b0*/  LDS R4, [R11+0xc0] ;  /* 0x0000c0000b047984 */ /* 0x000e280000000800 */
[----:B------:R-:W3:Y:S01]  /*03c0*/  LDS R27, [R11+0x100] ;  /* 0x000100000b1b7984 */ /* 0x000ee20000000800 */
[----:B-1----:R-:W-:-:S04]  /*03d0*/  FFMA R26, R29, R5, R26 ;  /* 0x000000051d1a7223 */ /* 0x002fc8000000001a */
[----:B--2---:R-:W-:Y:S02]  /*03e0*/  FFMA R5, R23, R6, R26 ;  /* 0x0000000617057223 */ /* 0x004fe4000000001a */
[----:B------:R-:W1:Y:S02]  /*03f0*/  LDS R23, [R11+0x180] ;  /* 0x000180000b177984 */ /* 0x000e640000000800 */
[----:B0-----:R-:W-:-:S04]  /*0400*/  FFMA R5, R4, R7, R5 ;  /* 0x0000000704057223 */ /* 0x001fc80000000005 */
[----:B---3--:R-:W-:Y:S02]  /*0410*/  FFMA R5, R12, R27, R5 ;  /* 0x0000001b0c057223 */ /* 0x008fe40000000005 */
[----:B------:R-:W0:Y:S02]  /*0420*/  LDS R12, [R11+0x1c0] ;  /* 0x0001c0000b0c7984 */ /* 0x000e240000000800 */
[----:B------:R-:W-:Y:S02]  /*0430*/  FFMA R26, R20, R13, R5 ;  /* 0x0000000d141a7223 */ /* 0x000fe40000000005 */
[----:B------:R-:W-:Y:S04]  /*0440*/  LDS R27, [R11+0x200] ;  /* 0x000200000b1b7984 */ /* 0x000fe80000000800 */
[----:B------:R-:W2:Y:S04]  /*0450*/  LDS.128 R4, [R16+0x20] ;  /* 0x0000200010047984 */ /* 0x000ea80000000c00 */
[----:B------:R-:W3:Y:S01]  /*0460*/  LDS R20, [R11+0x240] ;  /* 0x000240000b147984 */ /* 0x000ee20000000800 */
[----:B-1----:R-:W-:-:S03]  /*0470*/  FFMA R13, R23, R14, R26 ;  /* 0x0000000e170d7223 */ /* 0x002fc6000000001a */
[----:B------:R-:W1:Y:S01]  /*0480*/  LDS R23, [R11+0x280] ;  /* 0x000280000b177984 */ /* 0x000e620000000800 */
[----:B0-----:R-:W-:-:S04]  /*0490*/  FFMA R13, R12, R15, R13 ;  /* 0x0000000f0c0d7223 */ /* 0x001fc8000000000d */
[----:B--2---:R-:W-:Y:S02]  /*04a0*/  FFMA R13, R4, R27, R13 ;  /* 0x0000001b040d7223 */ /* 0x004fe4000000000d */
[----:B------:R-:W0:Y:S02]  /*04b0*/  LDS R4, [R11+0x2c0] ;  /* 0x0002c0000b047984 */ /* 0x000e240000000800 */
[----:B---3--:R-:W-:Y:S02]  /*04c0*/  FFMA R20, R20, R5, R13 ;  /* 0x0000000514147223 */ /* 0x008fe4000000000d */
[----:B------:R-:W-:Y:S04]  /*04d0*/  LDS R5, [R11+0x300] ;  /* 0x000300000b057984 */ /* 0x000fe80000000800 */
[----:B------:R-:W2:Y:S01]  /*04e0*/  LDS.128 R12, [R16+0x30] ;  /* 0x00003000100c7984 */ /* 0x000ea20000000c00 */
[----:B-1----:R-:W-:-:S03]  /*04f0*/  FFMA R23, R23, R6, R20 ;  /* 0x0000000617177223 */ /* 0x002fc60000000014 */
[----:B------:R-:W1:Y:S04]  /*0500*/  LDS R27, [R11+0x340] ;  /* 0x000340000b1b7984 */ /* 0x000e680000000800 */
[----:B------:R-:W3:Y:S04]  /*0510*/  LDS R20, [R11+0x380] ;  /* 0x000380000b147984 */ /* 0x000ee80000000800 */
[----:B------:R-:W4:Y:S01]  /*0520*/  LDS R6, [R11+0x3c0] ;  /* 0x0003c0000b067984 */ /* 0x000f220000000800 */
[----:B0-----:R-:W-:-:S04]  /*0530*/  FFMA R7, R4, R7, R23 ;  /* 0x0000000704077223 */ /* 0x001fc80000000017 */
[----:B--2---:R-:W-:-:S04]  /*0540*/  FFMA R12, R12, R5, R7 ;  /* 0x000000050c0c7223 */ /* 0x004fc80000000007 */
[----:B-1----:R-:W-:-:S04]  /*0550*/  FFMA R13, R27, R13, R12 ;  /* 0x0000000d1b0d7223 */ /* 0x002fc8000000000c */
[----:B---3--:R-:W-:Y:S01]  /*0560*/  FFMA R13, R20, R14, R13 ;  /* 0x0000000e140d7223 */ /* 0x008fe2000000000d */
[----:B------:R-:W-:-:S03]  /*0570*/  MOV R20, R21 ;  /* 0x0000001500147202 */ /* 0x000fc60000000f00 */
[----:B----4-:R-:W-:Y:S01]  /*0580*/  FFMA R15, R6, R15, R13 ;  /* 0x0000000f060f7223 */ /* 0x010fe2000000000d */
[----:B------:R-:W-:Y:S06]  /*0590*/  BAR.SYNC.DEFER_BLOCKING 0x0 ;  /* 0x0000000000007b1d */ /* 0x000fec0000010000 */
.L_x_1:
[----:B------:R-:W-:Y:S05]  /*05a0*/  @!P1 BRA `(.L_x_0) ;  /* 0x0000000400889947 */ /* 0x000fea0003800000 */
[----:B------:R-:W-:Y:S01]  /*05b0*/  IADD3 R23, PT, PT, R3, R22, RZ ;  /* 0x0000001603177210 */ /* 0x000fe20007ffe0ff */
[----:B------:R-:W0:Y:S01]  /*05c0*/  LDCU.64 UR6, c[0x0][0x388] ;  /* 0x00007100ff0677ac */ /* 0x000e220008000a00 */
[----:B------:R-:W-:-:S07]  /*05d0*/  IADD3 R21, PT, PT, R20, R3, RZ ;  /* 0x0000000314157210 */ /* 0x000fce0007ffe0ff */
.L_x_2:
[----:B------:R-:W0:Y:S01]  /*05e0*/  LDC.64 R26, c[0x0][0x380] ;  /* 0x0000e000ff1a7b82 */ /* 0x000e220000000a00 */
[----:B------:R-:W-:-:S05]  /*05f0*/  IMAD.WIDE R12, R23, 0x4, R24 ;  /* 0x00000004170c7825 */ /* 0x000fca00078e0218 */
[----:B------:R-:W2:Y:S01]  /*0600*/  LDG.E R14, desc[UR8][R12.64] ;  /* 0x000000080c0e7981 */ /* 0x000ea2000c1e1900 */
[----:B0-----:R-:W-:-:S04]  /*0610*/  IMAD.WIDE.U32 R26, R8, UR6, R26 ;  /* 0x00000006081a7c25 */ /* 0x001fc8000f8e001a */
[----:B------:R-:W-:Y:S02]  /*0620*/  IMAD R27, R8, UR7, R27 ;  /* 0x00000007081b7c24 */ /* 0x000fe4000f8e021b */
[----:B------:R-:W-:-:S05]  /*0630*/  IMAD.WIDE R26, R21, 0x4, R26 ;  /* 0x00000004151a7825 */ /* 0x000fca00078e021a */
[----:B------:R-:W3:Y:S04]  /*0640*/  LDG.E R29, desc[UR8][R26.64] ;  /* 0x000000081a1d7981 */ /* 0x000ee8000c1e1900 */
[----:B---3--:R-:W-:Y:S04]  /*0650*/  STS [R10], R29 ;  /* 0x0000001d0a007388 */ /* 0x008fe80000000800 */
[----:B--2---:R-:W-:Y:S01]  /*0660*/  STS [R9], R14 ;  /* 0x0000000e09007388 */ /* 0x004fe20000000800 */
[----:B------:R-:W-:Y:S06]  /*0670*/  BAR.SYNC.DEFER_BLOCKING 0x0 ;  /* 0x0000000000007b1d */ /* 0x000fec0000010000 */
[----:B------:R-:W-:Y:S04]  /*0680*/  LDS R22, [R11] ;  /* 0x000000000b167984 */ /* 0x000fe80000000800 */
[----:B------:R-:W0:Y:S04]  /*0690*/  LDS.128 R4, [R16] ;  /* 0x0000000010047984 */ /* 0x000e280000000c00 */
[----:B------:R-:W-:Y:S01]  /*06a0*/  LDS R14, [R11+0x200] ;  /* 0x000200000b0e7984 */ /* 0x000fe20000000800 */
[----:B0-----:R-:W-:-:S03]  /*06b0*/  FFMA R4, R4, R22, R15 ;  /* 0x0000001604047223 */ /* 0x001fc6000000000f */
[----:B------:R-:W0:Y:S04]  /*06c0*/  LDS R15, [R11+0x40] ;  /* 0x000040000b0f7984 */ /* 0x000e280000000800 */
[----:B------:R-:W-:Y:S01]  /*06d0*/  LDS R22, [R11+0x100] ;  /* 0x000100000b167984 */ /* 0x000fe20000000800 */
[----:B0-----:R-:W-:-:S03]  /*06e0*/  FFMA R5, R15, R5, R4 ;  /* 0x000000050f057223 */ /* 0x001fc60000000004 */
[----:B------:R-:W0:Y:S04]  /*06f0*/  LDS R4, [R11+0x80] ;  /* 0x000080000b047984 */ /* 0x000e280000000800 */
[----:B------:R-:W1:Y:S01]  /*0700*/  LDS R15, [R11+0xc0] ;  /* 0x0000c0000b0f7984 */ /* 0x000e620000000800 */
[----:B0-----:R-:W-:-:S04]  /*0710*/  FFMA R4, R4, R6, R5 ;  /* 0x0000000604047223 */ /* 0x001fc80000000005 */
[----:B-1----:R-:W-:Y:S02]  /*0720*/  FFMA R15, R15, R7, R4 ;  /* 0x000000070f0f7223 */ /* 0x002fe40000000004 */
[----:B------:R-:W0:Y:S02]  /*0730*/  LDS.128 R4, [R16+0x10] ;  /* 0x0000100010047984 */ /* 0x000e240000000c00 */
[----:B0-----:R-:W-:Y:S02]  /*0740*/  FFMA R4, R4, R22, R15 ;  /* 0x0000001604047223 */ /* 0x001fe4000000000f */
        /* <DEDUP_REMOVED lines=18> */
[----:B------:R-:W0:Y:S02]  /*0870*/  LDS R15, [R11+0x340] ;  /* 0x000340000b0f7984 */ /* 0x000e240000000800 */
[----:B0-----:R-:W-:Y:S01]  /*0880*/  FFMA R15, R15, R5, R4 ;  /* 0x000000050f0f7223 */ /* 0x001fe20000000004 */
[----:B------:R-:W-:Y:S02]  /*0890*/  IMAD.WIDE R4, R19, 0x4, R12 ;  /* 0x0000000413047825 */ /* 0x000fe400078e020c */
[----:B------:R-:W0:Y:S01]  /*08a0*/  LDS R12, [R11+0x380] ;  /* 0x000380000b0c7984 */ /* 0x000e220000000800 */
[----:B------:R-:W-:Y:S06]  /*08b0*/  BAR.SYNC.DEFER_BLOCKING 0x0 ;  /* 0x0000000000007b1d */ /* 0x000fec0000010000 */
[----:B------:R-:W2:Y:S04]  /*08c0*/  LDG.E R27, desc[UR8][R26.64+0x40] ;  /* 0x000040081a1b7981 */ /* 0x000ea8000c1e1900 */
[----:B------:R-:W3:Y:S01]  /*08d0*/  LDG.E R4, desc[UR8][R4.64] ;  /* 0x0000000804047981 */ /* 0x000ee2000c1e1900 */
[----:B0-----:R-:W-:-:S04]  /*08e0*/  FFMA R28, R12, R6, R15 ;  /* 0x000000060c1c7223 */ /* 0x001fc8000000000f */
[----:B------:R-:W-:Y:S01]  /*08f0*/  FFMA R7, R22, R7, R28 ;  /* 0x0000000716077223 */ /* 0x000fe2000000001c */
[----:B------:R-:W-:-:S04]  /*0900*/  IADD3 R20, PT, PT, R20, 0x20, RZ ;  /* 0x0000002014147810 */ /* 0x000fc80007ffe0ff */
[----:B------:R-:W-:Y:S02]  /*0910*/  ISETP.GT.AND P0, PT, R20, R17, PT ;  /* 0x000000111400720c */ /* 0x000fe40003f04270 */
[----:B------:R-:W-:Y:S02]  /*0920*/  LEA R23, R0, R23, 0x5 ;  /* 0x0000001700177211 */ /* 0x000fe400078e28ff */
[----:B------:R-:W-:Y:S01]  /*0930*/  IADD3 R21, PT, PT, R21, 0x20, RZ ;  /* 0x0000002015157810 */ /* 0x000fe20007ffe0ff */
[----:B--2---:R-:W-:Y:S04]  /*0940*/  STS [R10], R27 ;  /* 0x0000001b0a007388 */ /* 0x004fe80000000800 */
[----:B---3--:R-:W-:Y:S01]  /*0950*/  STS [R9], R4 ;  /* 0x0000000409007388 */ /* 0x008fe20000000800 */
[----:B------:R-:W-:Y:S06]  /*0960*/  BAR.SYNC.DEFER_BLOCKING 0x0 ;  /* 0x0000000000007b1d */ /* 0x000fec0000010000 */
[----:B------:R-:W-:Y:S04]  /*0970*/  LDS R29, [R11] ;  /* 0x000000000b1d7984 */ /* 0x000fe80000000800 */
[----:B------:R-:W0:Y:S04]  /*0980*/  LDS.128 R12, [R16] ;  /* 0x00000000100c7984 */ /* 0x000e280000000c00 */
[----:B------:R-:W1:Y:S04]  /*0990*/  LDS R5, [R11+0x40] ;  /* 0x000040000b057984 */ /* 0x000e680000000800 */
[----:B------:R-:W2:Y:S04]  /*09a0*/  LDS R6, [R11+0x80] ;  /* 0x000080000b067984 */ /* 0x000ea80000000800 */
[----:B------:R-:W3:Y:S04]  /*09b0*/  LDS R22, [R11+0xc0] ;  /* 0x0000c0000b167984 */ /* 0x000ee80000000800 */
[----:B------:R-:W-:Y:S01]  /*09c0*/  LDS R27, [R11+0x180] ;  /* 0x000180000b1b7984 */ /* 0x000fe20000000800 */
[----:B0-----:R-:W-:-:S04]  /*09d0*/  FFMA R12, R12, R29, R7 ;  /* 0x0000001d0c0c7223 */ /* 0x001fc80000000007 */
[----:B-1----:R-:W-:Y:S02]  /*09e0*/  FFMA R5, R5, R13, R12 ;  /* 0x0000000d05057223 */ /* 0x002fe4000000000c */
[----:B------:R-:W-:Y:S02]  /*09f0*/  LDS R13, [R11+0x100] ;  /* 0x000100000b0d7984 */ /* 0x000fe40000000800 */
[----:B--2---:R-:W-:Y:S02]  /*0a00*/  FFMA R29, R6, R14, R5 ;  /* 0x0000000e061d7223 */ /* 0x004fe40000000005 */
[----:B------:R-:W0:Y:S04]  /*0a10*/  LDS.128 R4, [R16+0x10] ;  /* 0x0000100010047984 */ /* 0x000e280000000c00 */
[----:B------:R-:W1:Y:S01]  /*0a20*/  LDS R12, [R11+0x140] ;  /* 0x000140000b0c7984 */ /* 0x000e620000000800 */
[----:B---3--:R-:W-:-:S03]  /*0a30*/  FFMA R15, R22, R15, R29 ;  /* 0x0000000f160f7223 */ /* 0x008fc6000000001d */
[----:B------:R-:W2:Y:S01]  /*0a40*/  LDS R22, [R11+0x1c0] ;  /* 0x0001c0000b167984 */ /* 0x000ea20000000800 */
[----:B0-----:R-:W-:-:S04]  /*0a50*/  FFMA R4, R4, R13, R15 ;  /* 0x0000000d04047223 */ /* 0x001fc8000000000f */
[----:B-1----:R-:W-:Y:S02]  /*0a60*/  FFMA R4, R12, R5, R4 ;  /* 0x000000050c047223 */ /* 0x002fe40000000004 */
[----:B------:R-:W-:Y:S04]  /*0a70*/  LDS R5, [R11+0x200] ;  /* 0x000200000b057984 */ /* 0x000fe80000000800 */
[----:B------:R-:W0:Y:S01]  /*0a80*/  LDS.128 R12, [R16+0x20] ;  /* 0x00002000100c7984 */ /* 0x000e220000000c00 */
[----:B------:R-:W-:-:S03]  /*0a90*/  FFMA R29, R27, R6, R4 ;  /* 0x000000061b1d7223 */ /* 0x000fc60000000004 */
[----:B------:R-:W1:Y:S04]  /*0aa0*/  LDS R4, [R11+0x240] ;  /* 0x000240000b047984 */ /* 0x000e680000000800 */
[----:B------:R-:W3:Y:S01]  /*0ab0*/  LDS R27, [R11+0x280] ;  /* 0x000280000b1b7984 */ /* 0x000ee20000000800 */
[----:B--2---:R-:W-:-:S03]  /*0ac0*/  FFMA R7, R22, R7, R29 ;  /* 0x0000000716077223 */ /* 0x004fc6000000001d */
[----:B------:R-:W2:Y:S04]  /*0ad0*/  LDS R22, [R11+0x2c0] ;  /* 0x0002c0000b167984 */ /* 0x000ea80000000800 */
[----:B------:R-:W-:Y:S01]  /*0ae0*/  LDS R29, [R11+0x340] ;  /* 0x000340000b1d7984 */ /* 0x000fe20000000800 */
[----:B0-----:R-:W-:-:S04]  /*0af0*/  FFMA R12, R12, R5, R7 ;  /* 0x000000050c0c7223 */ /* 0x001fc80000000007 */
[----:B-1----:R-:W-:Y:S02]  /*0b00*/  FFMA R4, R4, R13, R12 ;  /* 0x0000000d04047223 */ /* 0x002fe4000000000c */
[----:B------:R-:W-:Y:S02]  /*0b10*/  LDS R13, [R11+0x300] ;  /* 0x000300000b0d7984 */ /* 0x000fe40000000800 */
[----:B---3--:R-:W-:Y:S02]  /*0b20*/  FFMA R27, R27, R14, R4 ;  /* 0x0000000e1b1b7223 */ /* 0x008fe40000000004 */
[----:B------:R-:W0:Y:S04]  /*0b30*/  LDS.128 R4, [R16+0x30] ;  /* 0x0000300010047984 */ /* 0x000e280000000c00 */
[----:B------:R-:W1:Y:S01]  /*0b40*/  LDS R12, [R11+0x380] ;  /* 0x000380000b0c7984 */ /* 0x000e620000000800 */
[----:B--2---:R-:W-:-:S03]  /*0b50*/  FFMA R15, R22, R15, R27 ;  /* 0x0000000f160f7223 */ /* 0x004fc6000000001b */
[----:B------:R-:W2:Y:S01]  /*0b60*/  LDS R27, [R11+0x3c0] ;  /* 0x0003c0000b1b7984 */ /* 0x000ea20000000800 */
[----:B0-----:R-:W-:-:S04]  /*0b70*/  FFMA R4, R4, R13, R15 ;  /* 0x0000000d04047223 */ /* 0x001fc8000000000f */
[----:B------:R-:W-:-:S04]  /*0b80*/  FFMA R5, R29, R5, R4 ;  /* 0x000000051d057223 */ /* 0x000fc80000000004 */
[----:B-1----:R-:W-:-:S04]  /*0b90*/  FFMA R6, R12, R6, R5 ;  /* 0x000000060c067223 */ /* 0x002fc80000000005 */
[----:B--2---:R-:W-:Y:S01]  /*0ba0*/  FFMA R15, R27, R7, R6 ;  /* 0x000000071b0f7223 */ /* 0x004fe20000000006 */
[----:B------:R-:W-:Y:S06]  /*0bb0*/  BAR.SYNC.DEFER_BLOCKING 0x0 ;  /* 0x0000000000007b1d */ /* 0x000fec0000010000 */
[----:B------:R-:W-:Y:S05]  /*0bc0*/  @!P0 BRA `(.L_x_2) ;  /* 0xfffffff800848947 */ /* 0x000fea000383ffff */
.L_x_0:
[----:B------:R-:W0:Y:S01]  /*0bd0*/  LDC.64 R4, c[0x0][0x3a0] ;  /* 0x0000e800ff047b82 */ /* 0x000e220000000a00 */
[----:B------:R-:W0:Y:S01]  /*0be0*/  LDCU.64 UR4, c[0x0][0x3a8] ;  /* 0x00007500ff0477ac */ /* 0x000e220008000a00 */
[----:B------:R-:W-:-:S04]  /*0bf0*/  LEA R3, R2, R3, 0x4 ;  /* 0x0000000302037211 */ /* 0x000fc800078e20ff */
[----:B------:R-:W-:Y:S01]  /*0c00*/  IADD3 R3, PT, PT, R18, R3, RZ ;  /* 0x0000000312037210 */ /* 0x000fe20007ffe0ff */
[----:B0-----:R-:W-:-:S04]  /*0c10*/  IMAD.WIDE.U32 R4, R8, UR4, R4 ;  /* 0x0000000408047c25 */ /* 0x001fc8000f8e0004 */
[----:B------:R-:W-:Y:S02]  /*0c20*/  IMAD R5, R8, UR5, R5 ;  /* 0x0000000508057c24 */ /* 0x000fe4000f8e0205 */
[----:B------:R-:W-:-:S05]  /*0c30*/  IMAD.WIDE R2, R3, 0x4, R4 ;  /* 0x0000000403027825 */ /* 0x000fca00078e0204 */
[----:B------:R-:W-:Y:S01]  /*0c40*/  STG.E desc[UR8][R2.64], R15 ;  /* 0x0000000f02007986 */ /* 0x000fe2000c101908 */
[----:B------:R-:W-:Y:S05]  /*0c50*/  EXIT ;  /* 0x000000000000794d */ /* 0x000fea0003800000 */
.L_x_3:
[----:B------:R-:W-:-:S00]  /*0c60*/  BRA `(.L_x_3) ;  /* 0xfffffffc00fc7947 */ /* 0x000fc0000383ffff */
[----:B------:R-:W-:-:S00]  /*0c70*/  NOP ;  /* 0x0000000000007918 */ /* 0x000fc00000000000 */
        /* <DEDUP_REMOVED lines=8> */
.L_x_5:


//--------------------- .text._Z11fill_randomPfim --------------------------
	.section	.text._Z11fill_randomPfim,"ax",@progbits
	.align	128
        .global         _Z11fill_randomPfim
        .type           _Z11fill_randomPfim,@function
        .size           _Z11fill_randomPfim,(.L_x_6 - _Z11fill_randomPfim)
        .other          _Z11fill_randomPfim,@"STO_CUDA_ENTRY STV_DEFAULT"
_Z11fill_randomPfim:
.text._Z11fill_randomPfim:
[----:B------:R-:W-:Y:S01]  /*0000*/  LDC R1, c[0x0][0x37c] ;  /* 0x0000df00ff017b82 */ /* 0x000fe20000000800 */
[----:B------:R-:W0:Y:S07]  /*0010*/  S2R R0, SR_TID.X ;  /* 0x0000000000007919 */ /* 0x000e2e0000002100 */
[----:B------:R-:W0:Y:S01]  /*0020*/  S2UR UR4, SR_CTAID.X ;  /* 0x00000000000479c3 */ /* 0x000e220000002500 */
[----:B------:R-:W1:Y:S01]  /*0030*/  LDCU.64 UR6, c[0x0][0x390] ;  /* 0x00007200ff0677ac */ /* 0x000e620008000a00 */
[----:B------:R-:W2:Y:S06]  /*0040*/  S2R R7, SR_TID.Y ;  /* 0x0000000000077919 */ /* 0x000eac0000002200 */
[----:B------:R-:W0:Y:S08]  /*0050*/  LDC R5, c[0x0][0x360] ;  /* 0x0000d800ff057b82 */ /* 0x000e300000000800 */
[----:B------:R-:W2:Y:S08]  /*0060*/  S2UR UR5, SR_CTAID.Y ;  /* 0x00000000000579c3 */ /* 0x000eb00000002600 */
[----:B------:R-:W2:Y:S08]  /*0070*/  LDC R4, c[0x0][0x364] ;  /* 0x0000d900ff047b82 */ /* 0x000eb00000000800 */
[----:B------:R-:W3:Y:S01]  /*0080*/  LDC.64 R2, c[0x0][0x380] ;  /* 0x0000e000ff027b82 */ /* 0x000ee20000000a00 */
[----:B0-----:R-:W-:-:S05]  /*0090*/  IMAD R5, R5, UR4, R0 ;  /* 0x0000000405057c24 */ /* 0x001fca000f8e0200 */
[----:B------:R-:W-:-:S05]  /*00a0*/  SHF.R.S32.HI R0, RZ, 0x1f, R5 ;  /* 0x0000001fff007819 */ /* 0x000fca0000011405 */
[----:B-1----:R-:W-:Y:S02]  /*00b0*/  IMAD R6, R0, UR6, RZ ;  /* 0x0000000600067c24 */ /* 0x002fe4000f8e02ff */
[----:B--2---:R-:W-:Y:S01]  /*00c0*/  IMAD R0, R4, UR5, R7 ;  /* 0x0000000504007c24 */ /* 0x004fe2000f8e0207 */
[----:B------:R-:W0:Y:S01]  /*00d0*/  LDCU.64 UR4, c[0x0][0x358] ;  /* 0x00006b00ff0477ac */ /* 0x000e220008000a00 */
[C---:B------:R-:W-:Y:S02]  /*00e0*/  IMAD R7, R5.reuse, UR7, R6 ;  /* 0x0000000705077c24 */ /* 0x040fe4000f8e0206 */
[C---:B---3--:R-:W-:Y:S01]  /*00f0*/  IMAD.WIDE.U32 R2, R5.reuse, UR6, R2 ;  /* 0x0000000605027c25 */ /* 0x048fe2000f8e0002 */
[----:B------:R-:W-:-:S04]  /*0100*/  IADD3 R5, PT, PT, R5, R0, RZ ;  /* 0x0000000005057210 */ /* 0x000fc80007ffe0ff */
[----:B------:R-:W-:Y:S02]  /*0110*/  IADD3 R3, PT, PT, R3, R7, RZ ;  /* 0x0000000703037210 */ /* 0x000fe40007ffe0ff */
[----:B------:R-:W-:Y:S01]  /*0120*/  I2FP.F32.S32 R5, R5 ;  /* 0x0000000500057245 */ /* 0x000fe20000201400 */
[----:B------:R-:W-:-:S05]  /*0130*/  IMAD.WIDE.U32 R2, R0, 0x4, R2 ;  /* 0x0000000400027825 */ /* 0x000fca00078e0002 */
[----:B0-----:R-:W-:Y:S01]  /*0140*/  STG.E desc[UR4][R2.64], R5 ;  /* 0x0000000502007986 */ /* 0x001fe2000c101904 */
[----:B------:R-:W-:Y:S05]  /*0150*/  EXIT ;  /* 0x000000000000794d */ /* 0x000fea0003800000 */
.L_x_4:
        /* <DEDUP_REMOVED lines=10> */
.L_x_6:


//--------------------- .nv.shared._Z7matMultPfmS_mS_mm --------------------------
	.section	.nv.shared._Z7matMultPfmS_mS_mm,"aw",@nobits
	.sectionflags	@""
	.align	4
.nv.shared._Z7matMultPfmS_mS_mm:
	.zero		3072


//--------------------- .nv.shared.reserved.0     --------------------------
	.section	.nv.shared.reserved.0,"aw",@nobits
	.weak		__nv_reservedSMEM_offset_0_alias
	.size		__nv_reservedSMEM_offset_0_alias, 0, 64
	.other		__nv_reservedSMEM_offset_0_alias,@"STO_CUDA_RESERVED_SHARED STV_DEFAULT"
__nv_reservedSMEM_offset_0_alias:
	.zero		0
	.zero		64


//--------------------- .nv.constant0._Z7matMultPfmS_mS_mm --------------------------
	.section	.nv.constant0._Z7matMultPfmS_mS_mm,"a",@progbits
	.sectionflags	@""
	.align	4
.nv.constant0._Z7matMultPfmS_mS_mm:
	.zero		952


//--------------------- .nv.constant0._Z11fill_randomPfim --------------------------
	.section	.nv.constant0._Z11fill_randomPfim,"a",@progbits
	.sectionflags	@""
	.align	4
.nv.constant0._Z11fill_randomPfim:
	.zero		920


//--------------------- SYMBOLS --------------------------

	.type		.nv.reservedSmem.offset0,@object
	.size		.nv.reservedSmem.offset0,0x4
	.type		.nv.reservedSmem.cap,@object
	.size		.nv.reservedSmem.cap,0x4
